//
// Generated by NVIDIA NVVM Compiler
//
// Compiler Build ID: CL-36424714
// Cuda compilation tools, release 13.0, V13.0.88
// Based on NVVM 20.0.0
//

.version 9.0
.target sm_100
.address_size 64

	// .globl	_Z14Sum_vec_on_GPUPfS_S_i

.visible .entry _Z14Sum_vec_on_GPUPfS_S_i(
	.param .u64 .ptr .align 1 _Z14Sum_vec_on_GPUPfS_S_i_param_0,
	.param .u64 .ptr .align 1 _Z14Sum_vec_on_GPUPfS_S_i_param_1,
	.param .u64 .ptr .align 1 _Z14Sum_vec_on_GPUPfS_S_i_param_2,
	.param .u32 _Z14Sum_vec_on_GPUPfS_S_i_param_3
)
{
	.reg .pred 	%p<2>;
	.reg .b32 	%r<6>;
	.reg .b32 	%f<4>;
	.reg .b64 	%rd<11>;

	ld.param.u64 	%rd1, [_Z14Sum_vec_on_GPUPfS_S_i_param_0];
	ld.param.u64 	%rd2, [_Z14Sum_vec_on_GPUPfS_S_i_param_1];
	ld.param.u64 	%rd3, [_Z14Sum_vec_on_GPUPfS_S_i_param_2];
	ld.param.u32 	%r2, [_Z14Sum_vec_on_GPUPfS_S_i_param_3];
	mov.u32 	%r3, %tid.x;
	mov.u32 	%r4, %ntid.x;
	mov.u32 	%r5, %ctaid.x;
	mad.lo.s32 	%r1, %r4, %r5, %r3;
	setp.ge.s32 	%p1, %r1, %r2;
	@%p1 bra 	$L__BB0_2;
	cvta.to.global.u64 	%rd4, %rd1;
	cvta.to.global.u64 	%rd5, %rd2;
	cvta.to.global.u64 	%rd6, %rd3;
	mul.wide.s32 	%rd7, %r1, 4;
	add.s64 	%rd8, %rd4, %rd7;
	ld.global.f32 	%f1, [%rd8];
	add.s64 	%rd9, %rd5, %rd7;
	ld.global.f32 	%f2, [%rd9];
	add.f32 	%f3, %f1, %f2;
	add.s64 	%rd10, %rd6, %rd7;
	st.global.f32 	[%rd10], %f3;
$L__BB0_2:
	bar.sync 	0;
	ret;

}


// ===== COMPILED SASS (sm_100) =====

	.target	sm_100

	.elftype	@"ET_EXEC"


//--------------------- .note.nv.tkinfo           --------------------------
	.section	.note.nv.tkinfo,"",@"SHT_NOTE"
	.sectionflags	@"SHF_NOTE_NV_TKINFO"
	.tkinfo
        /*0018*/ 	.word	0x00000002
        /*0030*/ 	.string	""
        /*0030*/ 	.string	"ptxas"
        /*0030*/ 	.string	"Cuda compilation tools, release 13.0, V13.0.88"
        /*0030*/ 	.string	"Build cuda_13.0.r13.0/compiler.36424714_0"
        /*0030*/ 	.string	"-arch sm_100 -m 64 "



//--------------------- .note.nv.cuinfo           --------------------------
	.section	.note.nv.cuinfo,"",@"SHT_NOTE"
	.sectionflags	@"SHF_NOTE_NV_CUINFO"
        /*0018*/ 	.short	0x0002
        /*001a*/ 	.short	0x0064
        /*001c*/ 	.short	0x0082
	.zero		2


//--------------------- .nv.info                  --------------------------
	.section	.nv.info,"",@"SHT_CUDA_INFO"
	.align	4


	//----- nvinfo : EIATTR_REGCOUNT
	.align		4
        /*0000*/ 	.byte	0x04, 0x2f
        /*0002*/ 	.short	(.L_1 - .L_0)
	.align		4
.L_0:
        /*0004*/ 	.word	index@(_Z14Sum_vec_on_GPUPfS_S_i)
        /*0008*/ 	.word	0x0000000c


	//----- nvinfo : EIATTR_FRAME_SIZE
	.align		4
.L_1:
        /*000c*/ 	.byte	0x04, 0x11
        /*000e*/ 	.short	(.L_3 - .L_2)
	.align		4
.L_2:
        /*0010*/ 	.word	index@(_Z14Sum_vec_on_GPUPfS_S_i)
        /*0014*/ 	.word	0x00000000


	//----- nvinfo : EIATTR_MIN_STACK_SIZE
	.align		4
.L_3:
        /*0018*/ 	.byte	0x04, 0x12
        /*001a*/ 	.short	(.L_5 - .L_4)
	.align		4
.L_4:
        /*001c*/ 	.word	index@(_Z14Sum_vec_on_GPUPfS_S_i)
        /*0020*/ 	.word	0x00000000
.L_5:


//--------------------- .nv.compat                --------------------------
	.section	.nv.compat,"",@"SHT_CUDA_COMPAT_INFO"
	.align	4
        /*0000*/ 	.byte	0x02, 0x09, 0x00, 0x00, 0x02, 0x02, 0x01, 0x00, 0x02, 0x05, 0x05, 0x00, 0x03, 0x07, 0x01, 0x01
        /*0010*/ 	.byte	0x02, 0x03, 0x00, 0x00, 0x02, 0x06, 0x01, 0x00, 0x04, 0x0b, 0x08, 0x00, 0x09, 0x00, 0x00, 0x00
        /*0020*/ 	.byte	0x00, 0x00, 0x00, 0x00


//--------------------- .nv.info._Z14Sum_vec_on_GPUPfS_S_i --------------------------
	.section	.nv.info._Z14Sum_vec_on_GPUPfS_S_i,"",@"SHT_CUDA_INFO"
	.sectionflags	@""
	.align	4


	//----- nvinfo : EIATTR_CUDA_API_VERSION
	.align		4
        /*0000*/ 	.byte	0x04, 0x37
        /*0002*/ 	.short	(.L_7 - .L_6)
.L_6:
        /*0004*/ 	.word	0x00000082


	//----- nvinfo : EIATTR_KPARAM_INFO
	.align		4
.L_7:
        /*0008*/ 	.byte	0x04, 0x17
        /*000a*/ 	.short	(.L_9 - .L_8)
.L_8:
        /*000c*/ 	.word	0x00000000
        /*0010*/ 	.short	0x0003
        /*0012*/ 	.short	0x0018
        /*0014*/ 	.byte	0x00, 0xf0, 0x11, 0x00


	//----- nvinfo : EIATTR_KPARAM_INFO
	.align		4
.L_9:
        /*0018*/ 	.byte	0x04, 0x17
        /*001a*/ 	.short	(.L_11 - .L_10)
.L_10:
        /*001c*/ 	.word	0x00000000
        /*0020*/ 	.short	0x0002
        /*0022*/ 	.short	0x0010
        /*0024*/ 	.byte	0x00, 0xf5, 0x21, 0x00


	//----- nvinfo : EIATTR_KPARAM_INFO
	.align		4
.L_11:
        /*0028*/ 	.byte	0x04, 0x17
        /*002a*/ 	.short	(.L_13 - .L_12)
.L_12:
        /*002c*/ 	.word	0x00000000
        /*0030*/ 	.short	0x0001
        /*0032*/ 	.short	0x0008
        /*0034*/ 	.byte	0x00, 0xf5, 0x21, 0x00


	//----- nvinfo : EIATTR_KPARAM_INFO
	.align		4
.L_13:
        /*0038*/ 	.byte	0x04, 0x17
        /*003a*/ 	.short	(.L_15 - .L_14)
.L_14:
        /*003c*/ 	.word	0x00000000
        /*0040*/ 	.short	0x0000
        /*0042*/ 	.short	0x0000
        /*0044*/ 	.byte	0x00, 0xf5, 0x21, 0x00


	//----- nvinfo : EIATTR_SPARSE_MMA_MASK
	.align		4
.L_15:
        /*0048*/ 	.byte	0x03, 0x50
        /*004a*/ 	.short	0x0000


	//----- nvinfo : EIATTR_MAXREG_COUNT
	.align		4
        /*004c*/ 	.byte	0x03, 0x1b
        /*004e*/ 	.short	0x00ff


	//----- nvinfo : EIATTR_NUM_BARRIERS
	.align		4
        /*0050*/ 	.byte	0x02, 0x4c
        /*0052*/ 	.byte	0x01
	.zero		1


	//----- nvinfo : EIATTR_MERCURY_ISA_VERSION
	.align		4
        /*0054*/ 	.byte	0x03, 0x5f
        /*0056*/ 	.short	0x0101


	//----- nvinfo : EIATTR_VRC_CTA_INIT_COUNT
	.align		4
        /*0058*/ 	.byte	0x02, 0x4a
	.zero		1
	.zero		1


	//----- nvinfo : EIATTR_EXIT_INSTR_OFFSETS
	.align		4
        /*005c*/ 	.byte	0x04, 0x1c
        /*005e*/ 	.short	(.L_17 - .L_16)


	//   ....[0]....
.L_16:
        /*0060*/ 	.word	0x00000160


	//----- nvinfo : EIATTR_CRS_STACK_SIZE
	.align		4
.L_17:
        /*0064*/ 	.byte	0x04, 0x1e
        /*0066*/ 	.short	(.L_19 - .L_18)
.L_18:
        /*0068*/ 	.word	0x00000000


	//----- nvinfo : EIATTR_CBANK_PARAM_SIZE
	.align		4
.L_19:
        /*006c*/ 	.byte	0x03, 0x19
        /*006e*/ 	.short	0x001c


	//----- nvinfo : EIATTR_PARAM_CBANK
	.align		4
        /*0070*/ 	.byte	0x04, 0x0a
        /*0072*/ 	.short	(.L_21 - .L_20)
	.align		4
.L_20:
        /*0074*/ 	.word	index@(.nv.constant0._Z14Sum_vec_on_GPUPfS_S_i)
        /*0078*/ 	.short	0x0380
        /*007a*/ 	.short	0x001c


	//----- nvinfo : EIATTR_SW_WAR
	.align		4
.L_21:
        /*007c*/ 	.byte	0x04, 0x36
        /*007e*/ 	.short	(.L_23 - .L_22)
.L_22:
        /*0080*/ 	.word	0x00000008
.L_23:


//--------------------- .nv.callgraph             --------------------------
	.section	.nv.callgraph,"",@"SHT_CUDA_CALLGRAPH"
	.align	4
	.sectionentsize	8
	.align		4
        /*0000*/ 	.word	0x00000000
	.align		4
        /*0004*/ 	.word	0xffffffff
	.align		4
        /*0008*/ 	.word	0x00000000
	.align		4
        /*000c*/ 	.word	0xfffffffe
	.align		4
        /*0010*/ 	.word	0x00000000
	.align		4
        /*0014*/ 	.word	0xfffffffd
	.align		4
        /*0018*/ 	.word	0x00000000
	.align		4
        /*001c*/ 	.word	0xfffffffc


//--------------------- .text._Z14Sum_vec_on_GPUPfS_S_i --------------------------
	.section	.text._Z14Sum_vec_on_GPUPfS_S_i,"ax",@progbits
	.align	128
        .global         _Z14Sum_vec_on_GPUPfS_S_i
        .type           _Z14Sum_vec_on_GPUPfS_S_i,@function
        .size           _Z14Sum_vec_on_GPUPfS_S_i,(.L_x_3 - _Z14Sum_vec_on_GPUPfS_S_i)
        .other          _Z14Sum_vec_on_GPUPfS_S_i,@"STO_CUDA_ENTRY STV_DEFAULT"
_Z14Sum_vec_on_GPUPfS_S_i:
.text._Z14Sum_vec_on_GPUPfS_S_i:
[----:B------:R-:W-:Y:S01]  /*0000*/  LDC R1, c[0x0][0x37c] ;  /* 0x0000df00ff017b82 */ /* 0x000fe20000000800 */
[----:B------:R-:W0:Y:S01]  /*0010*/  S2R R9, SR_TID.X ;  /* 0x0000000000097919 */ /* 0x000e220000002100 */
[----:B------:R-:W0:Y:S01]  /*0020*/  LDCU UR4, c[0x0][0x360] ;  /* 0x00006c00ff0477ac */ /* 0x000e220008000800 */
[----:B------:R-:W-:Y:S01]  /*0030*/  BSSY.RECONVERGENT B0, `(.L_x_0) ;  /* 0x0000011000007945 */ /* 0x000fe20003800200 */
[----:B------:R-:W0:Y:S01]  /*0040*/  S2R R0, SR_CTAID.X ;  /* 0x0000000000007919 */ /* 0x000e220000002500 */
[----:B------:R-:W1:Y:S01]  /*0050*/  LDCU UR5, c[0x0][0x398] ;  /* 0x00007300ff0577ac */ /* 0x000e620008000800 */
[----:B0-----:R-:W-:-:S05]  /*0060*/  IMAD R9, R0, UR4, R9 ;  /* 0x0000000400097c24 */ /* 0x001fca000f8e0209 */
[----:B-1----:R-:W-:-:S13]  /*0070*/  ISETP.GE.AND P0, PT, R9, UR5, PT ;  /* 0x0000000509007c0c */ /* 0x002fda000bf06270 */
[----:B------:R-:W-:Y:S05]  /*0080*/  @P0 BRA `(.L_x_1) ;  /* 0x00000000002c0947 */ /* 0x000fea0003800000 */
[----:B------:R-:W0:Y:S01]  /*0090*/  LDC.64 R2, c[0x0][0x380] ;  /* 0x0000e000ff027b82 */ /* 0x000e220000000a00 */
[----:B------:R-:W1:Y:S07]  /*00a0*/  LDCU.64 UR4, c[0x0][0x358] ;  /* 0x00006b00ff0477ac */ /* 0x000e6e0008000a00 */
[----:B------:R-:W2:Y:S08]  /*00b0*/  LDC.64 R4, c[0x0][0x388] ;  /* 0x0000e200ff047b82 */ /* 0x000eb00000000a00 */
[----:B------:R-:W3:Y:S01]  /*00c0*/  LDC.64 R6, c[0x0][0x390] ;  /* 0x0000e400ff067b82 */ /* 0x000ee20000000a00 */
[----:B0-----:R-:W-:-:S06]  /*00d0*/  IMAD.WIDE R2, R9, 0x4, R2 ;  /* 0x0000000409027825 */ /* 0x001fcc00078e0202 */
[----:B-1----:R-:W4:Y:S01]  /*00e0*/  LDG.E R2, desc[UR4][R2.64] ;  /* 0x0000000402027981 */ /* 0x002f22000c1e1900 */
[----:B--2---:R-:W-:-:S06]  /*00f0*/  IMAD.WIDE R4, R9, 0x4, R4 ;  /* 0x0000000409047825 */ /* 0x004fcc00078e0204 */
[----:B------:R-:W4:Y:S01]  /*0100*/  LDG.E R5, desc[UR4][R4.64] ;  /* 0x0000000404057981 */ /* 0x000f22000c1e1900 */
[----:B---3--:R-:W-:-:S04]  /*0110*/  IMAD.WIDE R6, R9, 0x4, R6 ;  /* 0x0000000409067825 */ /* 0x008fc800078e0206 */
[----:B----4-:R-:W-:-:S05]  /*0120*/  FADD R9, R2, R5 ;  /* 0x0000000502097221 */ /* 0x010fca0000000000 */
[----:B------:R0:W-:Y:S02]  /*0130*/  STG.E desc[UR4][R6.64], R9 ;  /* 0x0000000906007986 */ /* 0x0001e4000c101904 */
.L_x_1:
[----:B------:R-:W-:Y:S05]  /*0140*/  BSYNC.RECONVERGENT B0 ;  /* 0x0000000000007941 */ /* 0x000fea0003800200 */
.L_x_0:
[----:B------:R-:W-:Y:S06]  /*0150*/  BAR.SYNC.DEFER_BLOCKING 0x0 ;  /* 0x0000000000007b1d */ /* 0x000fec0000010000 */
[----:B------:R-:W-:Y:S05]  /*0160*/  EXIT ;  /* 0x000000000000794d */ /* 0x000fea0003800000 */
.L_x_2:
[----:B------:R-:W-:-:S00]  /*0170*/  BRA `(.L_x_2) ;  /* 0xfffffffc00fc7947 */ /* 0x000fc0000383ffff */
[----:B------:R-:W-:-:S00]  /*0180*/  NOP ;  /* 0x0000000000007918 */ /* 0x000fc00000000000 */
[----:B------:R-:W-:-:S00]  /*0190*/  NOP ;  /* 0x0000000000007918 */ /* 0x000fc00000000000 */
[----:B------:R-:W-:-:S00]  /*01a0*/  NOP ;  /* 0x0000000000007918 */ /* 0x000fc00000000000 */
[----:B------:R-:W-:-:S00]  /*01b0*/  NOP ;  /* 0x0000000000007918 */ /* 0x000fc00000000000 */
[----:B------:R-:W-:-:S00]  /*01c0*/  NOP ;  /* 0x0000000000007918 */ /* 0x000fc00000000000 */
[----:B------:R-:W-:-:S00]  /*01d0*/  NOP ;  /* 0x0000000000007918 */ /* 0x000fc00000000000 */
[----:B------:R-:W-:-:S00]  /*01e0*/  NOP ;  /* 0x0000000000007918 */ /* 0x000fc00000000000 */
[----:B------:R-:W-:-:S00]  /*01f0*/  NOP ;  /* 0x0000000000007918 */ /* 0x000fc00000000000 */
.L_x_3:


//--------------------- .nv.shared.reserved.0     --------------------------
	.section	.nv.shared.reserved.0,"aw",@nobits
	.weak		__nv_reservedSMEM_offset_0_alias
	.size		__nv_reservedSMEM_offset_0_alias, 0, 64
	.other		__nv_reservedSMEM_offset_0_alias,@"STO_CUDA_RESERVED_SHARED STV_DEFAULT"
__nv_reservedSMEM_offset_0_alias:
	.zero		0
	.zero		64


//--------------------- .nv.constant0._Z14Sum_vec_on_GPUPfS_S_i --------------------------
	.section	.nv.constant0._Z14Sum_vec_on_GPUPfS_S_i,"a",@progbits
	.sectionflags	@""
	.align	4
.nv.constant0._Z14Sum_vec_on_GPUPfS_S_i:
	.zero		924


//--------------------- SYMBOLS --------------------------

	.type		.nv.reservedSmem.offset0,@object
	.size		.nv.reservedSmem.offset0,0x4
